//
// Generated by NVIDIA NVVM Compiler
//
// Compiler Build ID: CL-36424714
// Cuda compilation tools, release 13.0, V13.0.88
// Based on NVVM 20.0.0
//

.version 9.0
.target sm_100
.address_size 64

	// .globl	_Z11naiveKernelPKfS0_Pfi
// _ZZ11tiledKernelPKfS0_PfiE5tileA has been demoted
// _ZZ11tiledKernelPKfS0_PfiE5tileB has been demoted

.visible .entry _Z11naiveKernelPKfS0_Pfi(
	.param .u64 .ptr .align 1 _Z11naiveKernelPKfS0_Pfi_param_0,
	.param .u64 .ptr .align 1 _Z11naiveKernelPKfS0_Pfi_param_1,
	.param .u64 .ptr .align 1 _Z11naiveKernelPKfS0_Pfi_param_2,
	.param .u32 _Z11naiveKernelPKfS0_Pfi_param_3
)
{
	.reg .pred 	%p<10>;
	.reg .b32 	%r<40>;
	.reg .b32 	%f<67>;
	.reg .b64 	%rd<67>;

	ld.param.u64 	%rd14, [_Z11naiveKernelPKfS0_Pfi_param_0];
	ld.param.u64 	%rd15, [_Z11naiveKernelPKfS0_Pfi_param_1];
	ld.param.u32 	%r18, [_Z11naiveKernelPKfS0_Pfi_param_3];
	cvta.to.global.u64 	%rd1, %rd15;
	cvta.to.global.u64 	%rd2, %rd14;
	mov.u32 	%r19, %ctaid.y;
	mov.u32 	%r20, %ntid.y;
	mov.u32 	%r21, %tid.y;
	mad.lo.s32 	%r1, %r19, %r20, %r21;
	mov.u32 	%r22, %ctaid.x;
	mov.u32 	%r23, %ntid.x;
	mov.u32 	%r24, %tid.x;
	mad.lo.s32 	%r2, %r22, %r23, %r24;
	max.s32 	%r25, %r1, %r2;
	setp.ge.s32 	%p1, %r25, %r18;
	@%p1 bra 	$L__BB0_13;
	mul.lo.s32 	%r3, %r18, %r1;
	and.b32  	%r4, %r18, 7;
	setp.lt.u32 	%p2, %r18, 8;
	mov.f32 	%f66, 0f00000000;
	mov.b32 	%r38, 0;
	@%p2 bra 	$L__BB0_4;
	and.b32  	%r38, %r18, 2147483640;
	neg.s32 	%r36, %r38;
	mul.wide.s32 	%rd16, %r18, 4;
	add.s64 	%rd3, %rd1, %rd16;
	shl.b32 	%r7, %r18, 3;
	mul.wide.s32 	%rd17, %r18, 8;
	add.s64 	%rd4, %rd1, %rd17;
	mul.wide.s32 	%rd18, %r18, 12;
	add.s64 	%rd5, %rd1, %rd18;
	mul.wide.s32 	%rd19, %r18, 16;
	add.s64 	%rd6, %rd1, %rd19;
	mul.wide.s32 	%rd20, %r18, 20;
	add.s64 	%rd7, %rd1, %rd20;
	mul.wide.s32 	%rd21, %r18, 24;
	add.s64 	%rd8, %rd1, %rd21;
	mul.wide.s32 	%rd22, %r18, 28;
	add.s64 	%rd9, %rd1, %rd22;
	mul.wide.u32 	%rd23, %r3, 4;
	add.s64 	%rd24, %rd23, %rd2;
	add.s64 	%rd66, %rd24, 16;
	mov.f32 	%f66, 0f00000000;
	mov.u32 	%r35, %r2;
$L__BB0_3:
	.pragma "nounroll";
	mul.wide.s32 	%rd25, %r35, 4;
	add.s64 	%rd26, %rd3, %rd25;
	add.s64 	%rd27, %rd4, %rd25;
	add.s64 	%rd28, %rd5, %rd25;
	add.s64 	%rd29, %rd6, %rd25;
	add.s64 	%rd30, %rd7, %rd25;
	add.s64 	%rd31, %rd8, %rd25;
	add.s64 	%rd32, %rd9, %rd25;
	add.s64 	%rd33, %rd1, %rd25;
	ld.global.f32 	%f16, [%rd66+-16];
	ld.global.f32 	%f17, [%rd33];
	fma.rn.f32 	%f18, %f16, %f17, %f66;
	ld.global.f32 	%f19, [%rd66+-12];
	ld.global.f32 	%f20, [%rd26];
	fma.rn.f32 	%f21, %f19, %f20, %f18;
	ld.global.f32 	%f22, [%rd66+-8];
	ld.global.f32 	%f23, [%rd27];
	fma.rn.f32 	%f24, %f22, %f23, %f21;
	ld.global.f32 	%f25, [%rd66+-4];
	ld.global.f32 	%f26, [%rd28];
	fma.rn.f32 	%f27, %f25, %f26, %f24;
	ld.global.f32 	%f28, [%rd66];
	ld.global.f32 	%f29, [%rd29];
	fma.rn.f32 	%f30, %f28, %f29, %f27;
	ld.global.f32 	%f31, [%rd66+4];
	ld.global.f32 	%f32, [%rd30];
	fma.rn.f32 	%f33, %f31, %f32, %f30;
	ld.global.f32 	%f34, [%rd66+8];
	ld.global.f32 	%f35, [%rd31];
	fma.rn.f32 	%f36, %f34, %f35, %f33;
	ld.global.f32 	%f37, [%rd66+12];
	ld.global.f32 	%f38, [%rd32];
	fma.rn.f32 	%f66, %f37, %f38, %f36;
	add.s32 	%r36, %r36, 8;
	add.s32 	%r35, %r35, %r7;
	add.s64 	%rd66, %rd66, 32;
	setp.ne.s32 	%p3, %r36, 0;
	@%p3 bra 	$L__BB0_3;
$L__BB0_4:
	setp.eq.s32 	%p4, %r4, 0;
	@%p4 bra 	$L__BB0_12;
	and.b32  	%r13, %r18, 3;
	setp.lt.u32 	%p5, %r4, 4;
	@%p5 bra 	$L__BB0_7;
	add.s32 	%r27, %r38, %r3;
	mul.wide.u32 	%rd34, %r27, 4;
	add.s64 	%rd35, %rd2, %rd34;
	ld.global.f32 	%f40, [%rd35];
	mad.lo.s32 	%r28, %r38, %r18, %r2;
	mul.wide.s32 	%rd36, %r28, 4;
	add.s64 	%rd37, %rd1, %rd36;
	ld.global.f32 	%f41, [%rd37];
	fma.rn.f32 	%f42, %f40, %f41, %f66;
	cvt.u64.u32 	%rd38, %r3;
	cvt.u64.u32 	%rd39, %r38;
	add.s64 	%rd40, %rd39, %rd38;
	shl.b64 	%rd41, %rd40, 2;
	add.s64 	%rd42, %rd2, %rd41;
	ld.global.f32 	%f43, [%rd42+4];
	mul.wide.s32 	%rd43, %r18, 4;
	add.s64 	%rd44, %rd37, %rd43;
	ld.global.f32 	%f44, [%rd44];
	fma.rn.f32 	%f45, %f43, %f44, %f42;
	ld.global.f32 	%f46, [%rd42+8];
	add.s64 	%rd45, %rd44, %rd43;
	ld.global.f32 	%f47, [%rd45];
	fma.rn.f32 	%f48, %f46, %f47, %f45;
	ld.global.f32 	%f49, [%rd42+12];
	add.s64 	%rd46, %rd45, %rd43;
	ld.global.f32 	%f50, [%rd46];
	fma.rn.f32 	%f66, %f49, %f50, %f48;
	add.s32 	%r38, %r38, 4;
$L__BB0_7:
	setp.eq.s32 	%p6, %r13, 0;
	@%p6 bra 	$L__BB0_12;
	setp.eq.s32 	%p7, %r13, 1;
	@%p7 bra 	$L__BB0_10;
	add.s32 	%r29, %r38, %r3;
	mul.wide.u32 	%rd47, %r29, 4;
	add.s64 	%rd48, %rd2, %rd47;
	ld.global.f32 	%f52, [%rd48];
	mad.lo.s32 	%r30, %r38, %r18, %r2;
	mul.wide.s32 	%rd49, %r30, 4;
	add.s64 	%rd50, %rd1, %rd49;
	ld.global.f32 	%f53, [%rd50];
	fma.rn.f32 	%f54, %f52, %f53, %f66;
	cvt.u64.u32 	%rd51, %r3;
	cvt.u64.u32 	%rd52, %r38;
	add.s64 	%rd53, %rd52, %rd51;
	shl.b64 	%rd54, %rd53, 2;
	add.s64 	%rd55, %rd2, %rd54;
	ld.global.f32 	%f55, [%rd55+4];
	mul.wide.s32 	%rd56, %r18, 4;
	add.s64 	%rd57, %rd50, %rd56;
	ld.global.f32 	%f56, [%rd57];
	fma.rn.f32 	%f66, %f55, %f56, %f54;
	add.s32 	%r38, %r38, 2;
$L__BB0_10:
	and.b32  	%r31, %r18, 1;
	setp.eq.b32 	%p8, %r31, 1;
	not.pred 	%p9, %p8;
	@%p9 bra 	$L__BB0_12;
	add.s32 	%r32, %r38, %r3;
	mul.wide.u32 	%rd58, %r32, 4;
	add.s64 	%rd59, %rd2, %rd58;
	ld.global.f32 	%f57, [%rd59];
	mad.lo.s32 	%r33, %r38, %r18, %r2;
	mul.wide.s32 	%rd60, %r33, 4;
	add.s64 	%rd61, %rd1, %rd60;
	ld.global.f32 	%f58, [%rd61];
	fma.rn.f32 	%f66, %f57, %f58, %f66;
$L__BB0_12:
	ld.param.u64 	%rd65, [_Z11naiveKernelPKfS0_Pfi_param_2];
	add.s32 	%r34, %r3, %r2;
	cvta.to.global.u64 	%rd62, %rd65;
	mul.wide.s32 	%rd63, %r34, 4;
	add.s64 	%rd64, %rd62, %rd63;
	st.global.f32 	[%rd64], %f66;
$L__BB0_13:
	ret;

}
	// .globl	_Z11tiledKernelPKfS0_Pfi
.visible .entry _Z11tiledKernelPKfS0_Pfi(
	.param .u64 .ptr .align 1 _Z11tiledKernelPKfS0_Pfi_param_0,
	.param .u64 .ptr .align 1 _Z11tiledKernelPKfS0_Pfi_param_1,
	.param .u64 .ptr .align 1 _Z11tiledKernelPKfS0_Pfi_param_2,
	.param .u32 _Z11tiledKernelPKfS0_Pfi_param_3
)
{
	.reg .pred 	%p<8>;
	.reg .b32 	%r<43>;
	.reg .b32 	%f<111>;
	.reg .b64 	%rd<13>;
	// demoted variable
	.shared .align 4 .b8 _ZZ11tiledKernelPKfS0_PfiE5tileA[4096];
	// demoted variable
	.shared .align 4 .b8 _ZZ11tiledKernelPKfS0_PfiE5tileB[4096];
	ld.param.u64 	%rd4, [_Z11tiledKernelPKfS0_Pfi_param_0];
	ld.param.u64 	%rd5, [_Z11tiledKernelPKfS0_Pfi_param_1];
	ld.param.u64 	%rd6, [_Z11tiledKernelPKfS0_Pfi_param_2];
	ld.param.u32 	%r24, [_Z11tiledKernelPKfS0_Pfi_param_3];
	mov.u32 	%r25, %ctaid.y;
	shl.b32 	%r26, %r25, 5;
	mov.u32 	%r40, %tid.y;
	add.s32 	%r2, %r26, %r40;
	mov.u32 	%r27, %ctaid.x;
	shl.b32 	%r3, %r27, 5;
	mov.u32 	%r38, %tid.x;
	add.s32 	%r5, %r3, %r38;
	setp.lt.s32 	%p1, %r24, 1;
	mov.f32 	%f110, 0f00000000;
	@%p1 bra 	$L__BB1_7;
	add.s32 	%r28, %r24, 31;
	shr.u32 	%r29, %r28, 5;
	shl.b32 	%r30, %r40, 7;
	mov.u32 	%r31, _ZZ11tiledKernelPKfS0_PfiE5tileA;
	add.s32 	%r6, %r31, %r30;
	shl.b32 	%r32, %r38, 2;
	add.s32 	%r7, %r6, %r32;
	mov.u32 	%r33, _ZZ11tiledKernelPKfS0_PfiE5tileB;
	add.s32 	%r9, %r33, %r32;
	add.s32 	%r8, %r9, %r30;
	neg.s32 	%r42, %r29;
	mad.lo.s32 	%r34, %r40, %r24, %r38;
	add.s32 	%r41, %r34, %r3;
	shl.b32 	%r12, %r24, 5;
	mad.lo.s32 	%r39, %r24, %r2, %r38;
	cvta.to.global.u64 	%rd1, %rd4;
	cvta.to.global.u64 	%rd2, %rd5;
	mov.f32 	%f110, 0f00000000;
$L__BB1_2:
	setp.ge.u32 	%p2, %r2, %r24;
	mul.wide.s32 	%rd7, %r39, 4;
	add.s64 	%rd3, %rd1, %rd7;
	setp.ge.s32 	%p3, %r38, %r24;
	mov.f32 	%f108, 0f00000000;
	or.pred  	%p4, %p2, %p3;
	@%p4 bra 	$L__BB1_4;
	ld.global.f32 	%f108, [%rd3];
$L__BB1_4:
	st.shared.f32 	[%r7], %f108;
	mov.f32 	%f109, 0f00000000;
	max.s32 	%r35, %r5, %r40;
	setp.ge.s32 	%p5, %r35, %r24;
	@%p5 bra 	$L__BB1_6;
	mul.wide.s32 	%rd8, %r41, 4;
	add.s64 	%rd9, %rd2, %rd8;
	ld.global.f32 	%f109, [%rd9];
$L__BB1_6:
	st.shared.f32 	[%r8], %f109;
	bar.sync 	0;
	ld.shared.f32 	%f12, [%r6];
	ld.shared.f32 	%f13, [%r9];
	fma.rn.f32 	%f14, %f12, %f13, %f110;
	ld.shared.f32 	%f15, [%r6+4];
	ld.shared.f32 	%f16, [%r9+128];
	fma.rn.f32 	%f17, %f15, %f16, %f14;
	ld.shared.f32 	%f18, [%r6+8];
	ld.shared.f32 	%f19, [%r9+256];
	fma.rn.f32 	%f20, %f18, %f19, %f17;
	ld.shared.f32 	%f21, [%r6+12];
	ld.shared.f32 	%f22, [%r9+384];
	fma.rn.f32 	%f23, %f21, %f22, %f20;
	ld.shared.f32 	%f24, [%r6+16];
	ld.shared.f32 	%f25, [%r9+512];
	fma.rn.f32 	%f26, %f24, %f25, %f23;
	ld.shared.f32 	%f27, [%r6+20];
	ld.shared.f32 	%f28, [%r9+640];
	fma.rn.f32 	%f29, %f27, %f28, %f26;
	ld.shared.f32 	%f30, [%r6+24];
	ld.shared.f32 	%f31, [%r9+768];
	fma.rn.f32 	%f32, %f30, %f31, %f29;
	ld.shared.f32 	%f33, [%r6+28];
	ld.shared.f32 	%f34, [%r9+896];
	fma.rn.f32 	%f35, %f33, %f34, %f32;
	ld.shared.f32 	%f36, [%r6+32];
	ld.shared.f32 	%f37, [%r9+1024];
	fma.rn.f32 	%f38, %f36, %f37, %f35;
	ld.shared.f32 	%f39, [%r6+36];
	ld.shared.f32 	%f40, [%r9+1152];
	fma.rn.f32 	%f41, %f39, %f40, %f38;
	ld.shared.f32 	%f42, [%r6+40];
	ld.shared.f32 	%f43, [%r9+1280];
	fma.rn.f32 	%f44, %f42, %f43, %f41;
	ld.shared.f32 	%f45, [%r6+44];
	ld.shared.f32 	%f46, [%r9+1408];
	fma.rn.f32 	%f47, %f45, %f46, %f44;
	ld.shared.f32 	%f48, [%r6+48];
	ld.shared.f32 	%f49, [%r9+1536];
	fma.rn.f32 	%f50, %f48, %f49, %f47;
	ld.shared.f32 	%f51, [%r6+52];
	ld.shared.f32 	%f52, [%r9+1664];
	fma.rn.f32 	%f53, %f51, %f52, %f50;
	ld.shared.f32 	%f54, [%r6+56];
	ld.shared.f32 	%f55, [%r9+1792];
	fma.rn.f32 	%f56, %f54, %f55, %f53;
	ld.shared.f32 	%f57, [%r6+60];
	ld.shared.f32 	%f58, [%r9+1920];
	fma.rn.f32 	%f59, %f57, %f58, %f56;
	ld.shared.f32 	%f60, [%r6+64];
	ld.shared.f32 	%f61, [%r9+2048];
	fma.rn.f32 	%f62, %f60, %f61, %f59;
	ld.shared.f32 	%f63, [%r6+68];
	ld.shared.f32 	%f64, [%r9+2176];
	fma.rn.f32 	%f65, %f63, %f64, %f62;
	ld.shared.f32 	%f66, [%r6+72];
	ld.shared.f32 	%f67, [%r9+2304];
	fma.rn.f32 	%f68, %f66, %f67, %f65;
	ld.shared.f32 	%f69, [%r6+76];
	ld.shared.f32 	%f70, [%r9+2432];
	fma.rn.f32 	%f71, %f69, %f70, %f68;
	ld.shared.f32 	%f72, [%r6+80];
	ld.shared.f32 	%f73, [%r9+2560];
	fma.rn.f32 	%f74, %f72, %f73, %f71;
	ld.shared.f32 	%f75, [%r6+84];
	ld.shared.f32 	%f76, [%r9+2688];
	fma.rn.f32 	%f77, %f75, %f76, %f74;
	ld.shared.f32 	%f78, [%r6+88];
	ld.shared.f32 	%f79, [%r9+2816];
	fma.rn.f32 	%f80, %f78, %f79, %f77;
	ld.shared.f32 	%f81, [%r6+92];
	ld.shared.f32 	%f82, [%r9+2944];
	fma.rn.f32 	%f83, %f81, %f82, %f80;
	ld.shared.f32 	%f84, [%r6+96];
	ld.shared.f32 	%f85, [%r9+3072];
	fma.rn.f32 	%f86, %f84, %f85, %f83;
	ld.shared.f32 	%f87, [%r6+100];
	ld.shared.f32 	%f88, [%r9+3200];
	fma.rn.f32 	%f89, %f87, %f88, %f86;
	ld.shared.f32 	%f90, [%r6+104];
	ld.shared.f32 	%f91, [%r9+3328];
	fma.rn.f32 	%f92, %f90, %f91, %f89;
	ld.shared.f32 	%f93, [%r6+108];
	ld.shared.f32 	%f94, [%r9+3456];
	fma.rn.f32 	%f95, %f93, %f94, %f92;
	ld.shared.f32 	%f96, [%r6+112];
	ld.shared.f32 	%f97, [%r9+3584];
	fma.rn.f32 	%f98, %f96, %f97, %f95;
	ld.shared.f32 	%f99, [%r6+116];
	ld.shared.f32 	%f100, [%r9+3712];
	fma.rn.f32 	%f101, %f99, %f100, %f98;
	ld.shared.f32 	%f102, [%r6+120];
	ld.shared.f32 	%f103, [%r9+3840];
	fma.rn.f32 	%f104, %f102, %f103, %f101;
	ld.shared.f32 	%f105, [%r6+124];
	ld.shared.f32 	%f106, [%r9+3968];
	fma.rn.f32 	%f110, %f105, %f106, %f104;
	bar.sync 	0;
	add.s32 	%r42, %r42, 1;
	setp.ne.s32 	%p6, %r42, 0;
	add.s32 	%r41, %r41, %r12;
	add.s32 	%r40, %r40, 32;
	add.s32 	%r39, %r39, 32;
	add.s32 	%r38, %r38, 32;
	@%p6 bra 	$L__BB1_2;
$L__BB1_7:
	max.s32 	%r36, %r2, %r5;
	setp.ge.s32 	%p7, %r36, %r24;
	@%p7 bra 	$L__BB1_9;
	mad.lo.s32 	%r37, %r24, %r2, %r5;
	cvta.to.global.u64 	%rd10, %rd6;
	mul.wide.s32 	%rd11, %r37, 4;
	add.s64 	%rd12, %rd10, %rd11;
	st.global.f32 	[%rd12], %f110;
$L__BB1_9:
	ret;

}


// ===== COMPILED SASS (sm_100) =====

	.target	sm_100

	.elftype	@"ET_EXEC"


//--------------------- .note.nv.tkinfo           --------------------------
	.section	.note.nv.tkinfo,"",@"SHT_NOTE"
	.sectionflags	@"SHF_NOTE_NV_TKINFO"
	.tkinfo
        /*0018*/ 	.word	0x00000002
        /*0030*/ 	.string	""
        /*0030*/ 	.string	"ptxas"
        /*0030*/ 	.string	"Cuda compilation tools, release 13.0, V13.0.88"
        /*0030*/ 	.string	"Build cuda_13.0.r13.0/compiler.36424714_0"
        /*0030*/ 	.string	"-arch sm_100 -m 64 "



//--------------------- .note.nv.cuinfo           --------------------------
	.section	.note.nv.cuinfo,"",@"SHT_NOTE"
	.sectionflags	@"SHF_NOTE_NV_CUINFO"
        /*0018*/ 	.short	0x0002
        /*001a*/ 	.short	0x0064
        /*001c*/ 	.short	0x0082
	.zero		2


//--------------------- .nv.info                  --------------------------
	.section	.nv.info,"",@"SHT_CUDA_INFO"
	.align	4


	//----- nvinfo : EIATTR_REGCOUNT
	.align		4
        /*0000*/ 	.byte	0x04, 0x2f
        /*0002*/ 	.short	(.L_1 - .L_0)
	.align		4
.L_0:
        /*0004*/ 	.word	index@(_Z11naiveKernelPKfS0_Pfi)
        /*0008*/ 	.word	0x0000001e


	//----- nvinfo : EIATTR_FRAME_SIZE
	.align		4
.L_1:
        /*000c*/ 	.byte	0x04, 0x11
        /*000e*/ 	.short	(.L_3 - .L_2)
	.align		4
.L_2:
        /*0010*/ 	.word	index@(_Z11naiveKernelPKfS0_Pfi)
        /*0014*/ 	.word	0x00000000


	//----- nvinfo : EIATTR_REGCOUNT
	.align		4
.L_3:
        /*0018*/ 	.byte	0x04, 0x2f
        /*001a*/ 	.short	(.L_5 - .L_4)
	.align		4
.L_4:
        /*001c*/ 	.word	index@(_Z11tiledKernelPKfS0_Pfi)
        /*0020*/ 	.word	0x00000020


	//----- nvinfo : EIATTR_FRAME_SIZE
	.align		4
.L_5:
        /*0024*/ 	.byte	0x04, 0x11
        /*0026*/ 	.short	(.L_7 - .L_6)
	.align		4
.L_6:
        /*0028*/ 	.word	index@(_Z11tiledKernelPKfS0_Pfi)
        /*002c*/ 	.word	0x00000000


	//----- nvinfo : EIATTR_MIN_STACK_SIZE
	.align		4
.L_7:
        /*0030*/ 	.byte	0x04, 0x12
        /*0032*/ 	.short	(.L_9 - .L_8)
	.align		4
.L_8:
        /*0034*/ 	.word	index@(_Z11tiledKernelPKfS0_Pfi)
        /*0038*/ 	.word	0x00000000


	//----- nvinfo : EIATTR_MIN_STACK_SIZE
	.align		4
.L_9:
        /*003c*/ 	.byte	0x04, 0x12
        /*003e*/ 	.short	(.L_11 - .L_10)
	.align		4
.L_10:
        /*0040*/ 	.word	index@(_Z11naiveKernelPKfS0_Pfi)
        /*0044*/ 	.word	0x00000000
.L_11:


//--------------------- .nv.compat                --------------------------
	.section	.nv.compat,"",@"SHT_CUDA_COMPAT_INFO"
	.align	4
        /*0000*/ 	.byte	0x02, 0x09, 0x00, 0x00, 0x02, 0x02, 0x01, 0x00, 0x02, 0x05, 0x05, 0x00, 0x03, 0x07, 0x01, 0x01
        /*0010*/ 	.byte	0x02, 0x03, 0x00, 0x00, 0x02, 0x06, 0x01, 0x00, 0x04, 0x0b, 0x08, 0x00, 0x09, 0x00, 0x00, 0x00
        /*0020*/ 	.byte	0x00, 0x00, 0x00, 0x00


//--------------------- .nv.info._Z11tiledKernelPKfS0_Pfi --------------------------
	.section	.nv.info._Z11tiledKernelPKfS0_Pfi,"",@"SHT_CUDA_INFO"
	.sectionflags	@""
	.align	4


	//----- nvinfo : EIATTR_CUDA_API_VERSION
	.align		4
        /*0000*/ 	.byte	0x04, 0x37
        /*0002*/ 	.short	(.L_13 - .L_12)
.L_12:
        /*0004*/ 	.word	0x00000082


	//----- nvinfo : EIATTR_KPARAM_INFO
	.align		4
.L_13:
        /*0008*/ 	.byte	0x04, 0x17
        /*000a*/ 	.short	(.L_15 - .L_14)
.L_14:
        /*000c*/ 	.word	0x00000000
        /*0010*/ 	.short	0x0003
        /*0012*/ 	.short	0x0018
        /*0014*/ 	.byte	0x00, 0xf0, 0x11, 0x00


	//----- nvinfo : EIATTR_KPARAM_INFO
	.align		4
.L_15:
        /*0018*/ 	.byte	0x04, 0x17
        /*001a*/ 	.short	(.L_17 - .L_16)
.L_16:
        /*001c*/ 	.word	0x00000000
        /*0020*/ 	.short	0x0002
        /*0022*/ 	.short	0x0010
        /*0024*/ 	.byte	0x00, 0xf5, 0x21, 0x00


	//----- nvinfo : EIATTR_KPARAM_INFO
	.align		4
.L_17:
        /*0028*/ 	.byte	0x04, 0x17
        /*002a*/ 	.short	(.L_19 - .L_18)
.L_18:
        /*002c*/ 	.word	0x00000000
        /*0030*/ 	.short	0x0001
        /*0032*/ 	.short	0x0008
        /*0034*/ 	.byte	0x00, 0xf5, 0x21, 0x00


	//----- nvinfo : EIATTR_KPARAM_INFO
	.align		4
.L_19:
        /*0038*/ 	.byte	0x04, 0x17
        /*003a*/ 	.short	(.L_21 - .L_20)
.L_20:
        /*003c*/ 	.word	0x00000000
        /*0040*/ 	.short	0x0000
        /*0042*/ 	.short	0x0000
        /*0044*/ 	.byte	0x00, 0xf5, 0x21, 0x00


	//----- nvinfo : EIATTR_SPARSE_MMA_MASK
	.align		4
.L_21:
        /*0048*/ 	.byte	0x03, 0x50
        /*004a*/ 	.short	0x0000


	//----- nvinfo : EIATTR_MAXREG_COUNT
	.align		4
        /*004c*/ 	.byte	0x03, 0x1b
        /*004e*/ 	.short	0x00ff


	//----- nvinfo : EIATTR_NUM_BARRIERS
	.align		4
        /*0050*/ 	.byte	0x02, 0x4c
        /*0052*/ 	.byte	0x01
	.zero		1


	//----- nvinfo : EIATTR_MERCURY_ISA_VERSION
	.align		4
        /*0054*/ 	.byte	0x03, 0x5f
        /*0056*/ 	.short	0x0101


	//----- nvinfo : EIATTR_VRC_CTA_INIT_COUNT
	.align		4
        /*0058*/ 	.byte	0x02, 0x4a
	.zero		1
	.zero		1


	//----- nvinfo : EIATTR_EXIT_INSTR_OFFSETS
	.align		4
        /*005c*/ 	.byte	0x04, 0x1c
        /*005e*/ 	.short	(.L_23 - .L_22)


	//   ....[0]....
.L_22:
        /*0060*/ 	.word	0x00000800


	//   ....[1]....
        /*0064*/ 	.word	0x00000850


	//----- nvinfo : EIATTR_CBANK_PARAM_SIZE
	.align		4
.L_23:
        /*0068*/ 	.byte	0x03, 0x19
        /*006a*/ 	.short	0x001c


	//----- nvinfo : EIATTR_PARAM_CBANK
	.align		4
        /*006c*/ 	.byte	0x04, 0x0a
        /*006e*/ 	.short	(.L_25 - .L_24)
	.align		4
.L_24:
        /*0070*/ 	.word	index@(.nv.constant0._Z11tiledKernelPKfS0_Pfi)
        /*0074*/ 	.short	0x0380
        /*0076*/ 	.short	0x001c


	//----- nvinfo : EIATTR_SW_WAR
	.align		4
.L_25:
        /*0078*/ 	.byte	0x04, 0x36
        /*007a*/ 	.short	(.L_27 - .L_26)
.L_26:
        /*007c*/ 	.word	0x00000008
.L_27:


//--------------------- .nv.info._Z11naiveKernelPKfS0_Pfi --------------------------
	.section	.nv.info._Z11naiveKernelPKfS0_Pfi,"",@"SHT_CUDA_INFO"
	.sectionflags	@""
	.align	4


	//----- nvinfo : EIATTR_CUDA_API_VERSION
	.align		4
        /*0000*/ 	.byte	0x04, 0x37
        /*0002*/ 	.short	(.L_29 - .L_28)
.L_28:
        /*0004*/ 	.word	0x00000082


	//----- nvinfo : EIATTR_KPARAM_INFO
	.align		4
.L_29:
        /*0008*/ 	.byte	0x04, 0x17
        /*000a*/ 	.short	(.L_31 - .L_30)
.L_30:
        /*000c*/ 	.word	0x00000000
        /*0010*/ 	.short	0x0003
        /*0012*/ 	.short	0x0018
        /*0014*/ 	.byte	0x00, 0xf0, 0x11, 0x00


	//----- nvinfo : EIATTR_KPARAM_INFO
	.align		4
.L_31:
        /*0018*/ 	.byte	0x04, 0x17
        /*001a*/ 	.short	(.L_33 - .L_32)
.L_32:
        /*001c*/ 	.word	0x00000000
        /*0020*/ 	.short	0x0002
        /*0022*/ 	.short	0x0010
        /*0024*/ 	.byte	0x00, 0xf5, 0x21, 0x00


	//----- nvinfo : EIATTR_KPARAM_INFO
	.align		4
.L_33:
        /*0028*/ 	.byte	0x04, 0x17
        /*002a*/ 	.short	(.L_35 - .L_34)
.L_34:
        /*002c*/ 	.word	0x00000000
        /*0030*/ 	.short	0x0001
        /*0032*/ 	.short	0x0008
        /*0034*/ 	.byte	0x00, 0xf5, 0x21, 0x00


	//----- nvinfo : EIATTR_KPARAM_INFO
	.align		4
.L_35:
        /*0038*/ 	.byte	0x04, 0x17
        /*003a*/ 	.short	(.L_37 - .L_36)
.L_36:
        /*003c*/ 	.word	0x00000000
        /*0040*/ 	.short	0x0000
        /*0042*/ 	.short	0x0000
        /*0044*/ 	.byte	0x00, 0xf5, 0x21, 0x00


	//----- nvinfo : EIATTR_SPARSE_MMA_MASK
	.align		4
.L_37:
        /*0048*/ 	.byte	0x03, 0x50
        /*004a*/ 	.short	0x0000


	//----- nvinfo : EIATTR_MAXREG_COUNT
	.align		4
        /*004c*/ 	.byte	0x03, 0x1b
        /*004e*/ 	.short	0x00ff


	//----- nvinfo : EIATTR_MERCURY_ISA_VERSION
	.align		4
        /*0050*/ 	.byte	0x03, 0x5f
        /*0052*/ 	.short	0x0101


	//----- nvinfo : EIATTR_VRC_CTA_INIT_COUNT
	.align		4
        /*0054*/ 	.byte	0x02, 0x4a
	.zero		1
	.zero		1


	//----- nvinfo : EIATTR_EXIT_INSTR_OFFSETS
	.align		4
        /*0058*/ 	.byte	0x04, 0x1c
        /*005a*/ 	.short	(.L_39 - .L_38)


	//   ....[0]....
.L_38:
        /*005c*/ 	.word	0x000000c0


	//   ....[1]....
        /*0060*/ 	.word	0x00000a90


	//----- nvinfo : EIATTR_CBANK_PARAM_SIZE
	.align		4
.L_39:
        /*0064*/ 	.byte	0x03, 0x19
        /*0066*/ 	.short	0x001c


	//----- nvinfo : EIATTR_PARAM_CBANK
	.align		4
        /*0068*/ 	.byte	0x04, 0x0a
        /*006a*/ 	.short	(.L_41 - .L_40)
	.align		4
.L_40:
        /*006c*/ 	.word	index@(.nv.constant0._Z11naiveKernelPKfS0_Pfi)
        /*0070*/ 	.short	0x0380
        /*0072*/ 	.short	0x001c


	//----- nvinfo : EIATTR_SW_WAR
	.align		4
.L_41:
        /*0074*/ 	.byte	0x04, 0x36
        /*0076*/ 	.short	(.L_43 - .L_42)
.L_42:
        /*0078*/ 	.word	0x00000008
.L_43:


//--------------------- .nv.callgraph             --------------------------
	.section	.nv.callgraph,"",@"SHT_CUDA_CALLGRAPH"
	.align	4
	.sectionentsize	8
	.align		4
        /*0000*/ 	.word	0x00000000
	.align		4
        /*0004*/ 	.word	0xffffffff
	.align		4
        /*0008*/ 	.word	0x00000000
	.align		4
        /*000c*/ 	.word	0xfffffffe
	.align		4
        /*0010*/ 	.word	0x00000000
	.align		4
        /*0014*/ 	.word	0xfffffffd
	.align		4
        /*0018*/ 	.word	0x00000000
	.align		4
        /*001c*/ 	.word	0xfffffffc


//--------------------- .text._Z11tiledKernelPKfS0_Pfi --------------------------
	.section	.text._Z11tiledKernelPKfS0_Pfi,"ax",@progbits
	.align	128
        .global         _Z11tiledKernelPKfS0_Pfi
        .type           _Z11tiledKernelPKfS0_Pfi,@function
        .size           _Z11tiledKernelPKfS0_Pfi,(.L_x_8 - _Z11tiledKernelPKfS0_Pfi)
        .other          _Z11tiledKernelPKfS0_Pfi,@"STO_CUDA_ENTRY STV_DEFAULT"
_Z11tiledKernelPKfS0_Pfi:
.text._Z11tiledKernelPKfS0_Pfi:
[----:B------:R-:W-:Y:S01]  /*0000*/  LDC R1, c[0x0][0x37c] ;  /* 0x0000df00ff017b82 */ /* 0x000fe20000000800 */
[----:B------:R-:W0:Y:S01]  /*0010*/  LDCU UR4, c[0x0][0x398] ;  /* 0x00007300ff0477ac */ /* 0x000e220008000800 */
[----:B------:R-:W1:Y:S01]  /*0020*/  S2R R20, SR_CTAID.Y ;  /* 0x0000000000147919 */ /* 0x000e620000002600 */
[----:B------:R-:W-:Y:S01]  /*0030*/  HFMA2 R25, -RZ, RZ, 0, 0 ;  /* 0x00000000ff197431 */ /* 0x000fe200000001ff */
[----:B------:R-:W2:Y:S01]  /*0040*/  LDCU.64 UR8, c[0x0][0x358] ;  /* 0x00006b00ff0877ac */ /* 0x000ea20008000a00 */
[----:B------:R-:W1:Y:S01]  /*0050*/  S2R R18, SR_TID.Y ;  /* 0x0000000000127919 */ /* 0x000e620000002200 */
[----:B------:R-:W3:Y:S01]  /*0060*/  S2R R4, SR_CTAID.X ;  /* 0x0000000000047919 */ /* 0x000ee20000002500 */
[----:B------:R-:W3:Y:S01]  /*0070*/  S2R R19, SR_TID.X ;  /* 0x0000000000137919 */ /* 0x000ee20000002100 */
[----:B0-----:R-:W-:-:S04]  /*0080*/  MOV R6, UR4 ;  /* 0x0000000400067c02 */ /* 0x001fc80008000f00 */
[----:B------:R-:W-:Y:S02]  /*0090*/  ISETP.GE.AND P0, PT, R6, 0x1, PT ;  /* 0x000000010600780c */ /* 0x000fe40003f06270 */
[----:B-1----:R-:W-:Y:S02]  /*00a0*/  LEA R20, R20, R18, 0x5 ;  /* 0x0000001214147211 */ /* 0x002fe400078e28ff */
[----:B---3--:R-:W-:-:S09]  /*00b0*/  LEA R21, R4, R19, 0x5 ;  /* 0x0000001304157211 */ /* 0x008fd200078e28ff */
[----:B--2---:R-:W-:Y:S05]  /*00c0*/  @!P0 BRA `(.L_x_0) ;  /* 0x0000000400c48947 */ /* 0x004fea0003800000 */
[----:B------:R-:W0:Y:S01]  /*00d0*/  S2UR UR6, SR_CgaCtaId ;  /* 0x00000000000679c3 */ /* 0x000e220000008800 */
[----:B------:R-:W-:Y:S01]  /*00e0*/  UMOV UR4, 0x400 ;  /* 0x0000040000047882 */ /* 0x000fe20000000000 */
[----:B------:R-:W-:Y:S01]  /*00f0*/  IADD3 R2, PT, PT, R6, 0x1f, RZ ;  /* 0x0000001f06027810 */ /* 0x000fe20007ffe0ff */
[----:B------:R-:W-:Y:S01]  /*0100*/  UIADD3 UR5, UPT, UPT, UR4, 0x1000, URZ ;  /* 0x0000100004057890 */ /* 0x000fe2000fffe0ff */
[-CC-:B------:R-:W-:Y:S01]  /*0110*/  IMAD R17, R18, R6.reuse, R19.reuse ;  /* 0x0000000612117224 */ /* 0x180fe200078e0213 */
[----:B------:R-:W-:Y:S01]  /*0120*/  MOV R25, RZ ;  /* 0x000000ff00197202 */ /* 0x000fe20000000f00 */
[----:B------:R-:W-:Y:S01]  /*0130*/  IMAD R7, R20, R6, R19 ;  /* 0x0000000614077224 */ /* 0x000fe200078e0213 */
[----:B------:R-:W-:Y:S01]  /*0140*/  SHF.R.U32.HI R2, RZ, 0x5, R2 ;  /* 0x00000005ff027819 */ /* 0x000fe20000011602 */
[----:B------:R-:W1:Y:S01]  /*0150*/  LDC R0, c[0x0][0x398] ;  /* 0x0000e600ff007b82 */ /* 0x000e620000000800 */
[----:B------:R-:W-:Y:S02]  /*0160*/  LEA R17, R4, R17, 0x5 ;  /* 0x0000001104117211 */ /* 0x000fe400078e28ff */
[----:B------:R-:W-:-:S05]  /*0170*/  IADD3 R16, PT, PT, -R2, RZ, RZ ;  /* 0x000000ff02107210 */ /* 0x000fca0007ffe1ff */
[----:B------:R-:W2:Y:S01]  /*0180*/  LDC.64 R22, c[0x0][0x380] ;  /* 0x0000e000ff167b82 */ /* 0x000ea20000000a00 */
[----:B0-----:R-:W-:Y:S02]  /*0190*/  ULEA UR4, UR6, UR4, 0x18 ;  /* 0x0000000406047291 */ /* 0x001fe4000f8ec0ff */
[----:B------:R-:W-:-:S04]  /*01a0*/  ULEA UR5, UR6, UR5, 0x18 ;  /* 0x0000000506057291 */ /* 0x000fc8000f8ec0ff */
[C---:B------:R-:W-:Y:S02]  /*01b0*/  LEA R5, R18.reuse, UR4, 0x7 ;  /* 0x0000000412057c11 */ /* 0x040fe4000f8e38ff */
[C---:B------:R-:W-:Y:S02]  /*01c0*/  LEA R3, R19.reuse, UR5, 0x2 ;  /* 0x0000000513037c11 */ /* 0x040fe4000f8e10ff */
[----:B------:R-:W-:Y:S02]  /*01d0*/  LEA R4, R19, R5, 0x2 ;  /* 0x0000000513047211 */ /* 0x000fe400078e10ff */
[----:B------:R-:W-:-:S07]  /*01e0*/  LEA R2, R18, R3, 0x7 ;  /* 0x0000000312027211 */ /* 0x000fce00078e38ff */
.L_x_1:
[----:B-1----:R-:W-:Y:S01]  /*01f0*/  MOV R6, R0 ;  /* 0x0000000000067202 */ /* 0x002fe20000000f00 */
[----:B------:R-:W-:Y:S01]  /*0200*/  HFMA2 R29, -RZ, RZ, 0, 0 ;  /* 0x00000000ff1d7431 */ /* 0x000fe200000001ff */
[----:B------:R-:W-:Y:S02]  /*0210*/  VIMNMX R9, PT, PT, R21, R18, !PT ;  /* 0x0000001215097248 */ /* 0x000fe40007fe0100 */
[-C--:B------:R-:W-:Y:S02]  /*0220*/  ISETP.GE.AND P0, PT, R19, R6.reuse, PT ;  /* 0x000000061300720c */ /* 0x080fe40003f06270 */
[-C--:B------:R-:W-:Y:S01]  /*0230*/  ISETP.GE.AND P1, PT, R9, R6.reuse, PT ;  /* 0x000000060900720c */ /* 0x080fe20003f26270 */
[----:B--2---:R-:W-:Y:S01]  /*0240*/  IMAD.WIDE R8, R7, 0x4, R22 ;  /* 0x0000000407087825 */ /* 0x004fe200078e0216 */
[----:B------:R-:W-:Y:S02]  /*0250*/  ISETP.GE.U32.OR P0, PT, R20, R6, P0 ;  /* 0x000000061400720c */ /* 0x000fe40000706470 */
[----:B------:R-:W-:-:S09]  /*0260*/  MOV R24, RZ ;  /* 0x000000ff00187202 */ /* 0x000fd20000000f00 */
[----:B------:R-:W0:Y:S02]  /*0270*/  @!P1 LDC.64 R10, c[0x0][0x388] ;  /* 0x0000e200ff0a9b82 */ /* 0x000e240000000a00 */
[----:B------:R-:W2:Y:S01]  /*0280*/  @!P0 LDG.E R29, desc[UR8][R8.64] ;  /* 0x00000008081d8981 */ /* 0x000ea2000c1e1900 */
[----:B0-----:R-:W-:-:S05]  /*0290*/  @!P1 IMAD.WIDE R10, R17, 0x4, R10 ;  /* 0x00000004110a9825 */ /* 0x001fca00078e020a */
[----:B------:R-:W3:Y:S04]  /*02a0*/  @!P1 LDG.E R24, desc[UR8][R10.64] ;  /* 0x000000080a189981 */ /* 0x000ee8000c1e1900 */
[----:B--2---:R-:W-:Y:S04]  /*02b0*/  STS [R4], R29 ;  /* 0x0000001d04007388 */ /* 0x004fe80000000800 */
[----:B---3--:R-:W-:Y:S01]  /*02c0*/  STS [R2], R24 ;  /* 0x0000001802007388 */ /* 0x008fe20000000800 */
[----:B------:R-:W-:Y:S06]  /*02d0*/  BAR.SYNC.DEFER_BLOCKING 0x0 ;  /* 0x0000000000007b1d */ /* 0x000fec0000010000 */
[----:B------:R-:W-:Y:S04]  /*02e0*/  LDS R26, [R3] ;  /* 0x00000000031a7984 */ /* 0x000fe80000000800 */
[----:B------:R-:W0:Y:S04]  /*02f0*/  LDS.128 R12, [R5] ;  /* 0x00000000050c7984 */ /* 0x000e280000000c00 */
[----:B------:R-:W1:Y:S04]  /*0300*/  LDS R28, [R3+0x80] ;  /* 0x00008000031c7984 */ /* 0x000e680000000800 */
[----:B------:R-:W2:Y:S04]  /*0310*/  LDS R27, [R3+0x100] ;  /* 0x00010000031b7984 */ /* 0x000ea80000000800 */
[----:B------:R-:W-:Y:S04]  /*0320*/  LDS.128 R8, [R5+0x10] ;  /* 0x0000100005087984 */ /* 0x000fe80000000c00 */
[----:B------:R-:W-:Y:S01]  /*0330*/  LDS R24, [R3+0x280] ;  /* 0x0002800003187984 */ /* 0x000fe20000000800 */
[----:B0-----:R-:W-:-:S03]  /*0340*/  FFMA R26, R12, R26, R25 ;  /* 0x0000001a0c1a7223 */ /* 0x001fc60000000019 */
[----:B------:R-:W0:Y:S01]  /*0350*/  LDS R12, [R3+0x180] ;  /* 0x00018000030c7984 */ /* 0x000e220000000800 */
[----:B-1----:R-:W-:-:S03]  /*0360*/  FFMA R26, R28, R13, R26 ;  /* 0x0000000d1c1a7223 */ /* 0x002fc6000000001a */
[----:B------:R-:W1:Y:S01]  /*0370*/  LDS R13, [R3+0x200] ;  /* 0x00020000030d7984 */ /* 0x000e620000000800 */
[----:B--2---:R-:W-:-:S03]  /*0380*/  FFMA R27, R27, R14, R26 ;  /* 0x0000000e1b1b7223 */ /* 0x004fc6000000001a */
[----:B------:R-:W2:Y:S01]  /*0390*/  LDS R25, [R3+0x300] ;  /* 0x0003000003197984 */ /* 0x000ea20000000800 */
[----:B0-----:R-:W-:-:S03]  /*03a0*/  FFMA R15, R12, R15, R27 ;  /* 0x0000000f0c0f7223 */ /* 0x001fc6000000001b */
[----:B------:R-:W-:Y:S01]  /*03b0*/  LDS R27, [R3+0x400] ;  /* 0x00040000031b7984 */ /* 0x000fe20000000800 */
[----:B-1----:R-:W-:-:S03]  /*03c0*/  FFMA R13, R8, R13, R15 ;  /* 0x0000000d080d7223 */ /* 0x002fc6000000000f */
[----:B------:R-:W0:Y:S01]  /*03d0*/  LDS R8, [R3+0x380] ;  /* 0x0003800003087984 */ /* 0x000e220000000800 */
[----:B------:R-:W-:-:S03]  /*03e0*/  FFMA R26, R24, R9, R13 ;  /* 0x00000009181a7223 */ /* 0x000fc6000000000d */
[----:B------:R-:W1:Y:S04]  /*03f0*/  LDS.128 R12, [R5+0x20] ;  /* 0x00002000050c7984 */ /* 0x000e680000000c00 */
[----:B------:R-:W3:Y:S01]  /*0400*/  LDS R24, [R3+0x480] ;  /* 0x0004800003187984 */ /* 0x000ee20000000800 */
[----:B--2---:R-:W-:-:S03]  /*0410*/  FFMA R9, R25, R10, R26 ;  /* 0x0000000a19097223 */ /* 0x004fc6000000001a */
[----:B------:R-:W2:Y:S01]  /*0420*/  LDS R25, [R3+0x500] ;  /* 0x0005000003197984 */ /* 0x000ea20000000800 */
[----:B0-----:R-:W-:-:S04]  /*0430*/  FFMA R9, R8, R11, R9 ;  /* 0x0000000b08097223 */ /* 0x001fc80000000009 */
[----:B-1----:R-:W-:Y:S02]  /*0440*/  FFMA R9, R12, R27, R9 ;  /* 0x0000001b0c097223 */ /* 0x002fe40000000009 */
[----:B------:R-:W0:Y:S02]  /*0450*/  LDS R12, [R3+0x580] ;  /* 0x00058000030c7984 */ /* 0x000e240000000800 */
[----:B---3--:R-:W-:Y:S02]  /*0460*/  FFMA R26, R24, R13, R9 ;  /* 0x0000000d181a7223 */ /* 0x008fe40000000009 */
[----:B------:R-:W-:Y:S04]  /*0470*/  LDS R27, [R3+0x600] ;  /* 0x00060000031b7984 */ /* 0x000fe80000000800 */
        /* <DEDUP_REMOVED lines=36> */
[----:B------:R-:W1:Y:S01]  /*06c0*/  LDS.128 R8, [R5+0x70] ;  /* 0x0000700005087984 */ /* 0x000e620000000c00 */
[----:B--2---:R-:W-:-:S03]  /*06d0*/  FFMA R25, R25, R14, R24 ;  /* 0x0000000e19197223 */ /* 0x004fc60000000018 */
[----:B------:R-:W2:Y:S04]  /*06e0*/  LDS R27, [R3+0xe80] ;  /* 0x000e8000031b7984 */ /* 0x000ea80000000800 */
[----:B------:R-:W3:Y:S04]  /*06f0*/  LDS R24, [R3+0xf00] ;  /* 0x000f000003187984 */ /* 0x000ee80000000800 */
[----:B------:R-:W4:Y:S01]  /*0700*/  LDS R14, [R3+0xf80] ;  /* 0x000f8000030e7984 */ /* 0x000f220000000800 */
[----:B------:R-:W-:Y:S01]  /*0710*/  IADD3 R16, PT, PT, R16, 0x1, RZ ;  /* 0x0000000110107810 */ /* 0x000fe20007ffe0ff */
[----:B------:R-:W-:Y:S03]  /*0720*/  BAR.SYNC.DEFER_BLOCKING 0x0 ;  /* 0x0000000000007b1d */ /* 0x000fe60000010000 */
[----:B------:R-:W-:Y:S01]  /*0730*/  ISETP.NE.AND P0, PT, R16, RZ, PT ;  /* 0x000000ff1000720c */ /* 0x000fe20003f05270 */
[----:B0-----:R-:W-:-:S04]  /*0740*/  FFMA R15, R12, R15, R25 ;  /* 0x0000000f0c0f7223 */ /* 0x001fc80000000019 */
[----:B-1----:R-:W-:-:S04]  /*0750*/  FFMA R8, R8, R13, R15 ;  /* 0x0000000d08087223 */ /* 0x002fc8000000000f */
[----:B--2---:R-:W-:-:S04]  /*0760*/  FFMA R9, R27, R9, R8 ;  /* 0x000000091b097223 */ /* 0x004fc80000000008 */
[----:B---3--:R-:W-:Y:S01]  /*0770*/  FFMA R9, R24, R10, R9 ;  /* 0x0000000a18097223 */ /* 0x008fe20000000009 */
[----:B------:R-:W-:Y:S02]  /*0780*/  IADD3 R18, PT, PT, R18, 0x20, RZ ;  /* 0x0000002012127810 */ /* 0x000fe40007ffe0ff */
[----:B------:R-:W-:Y:S01]  /*0790*/  IADD3 R7, PT, PT, R7, 0x20, RZ ;  /* 0x0000002007077810 */ /* 0x000fe20007ffe0ff */
[----:B----4-:R-:W-:Y:S01]  /*07a0*/  FFMA R25, R14, R11, R9 ;  /* 0x0000000b0e197223 */ /* 0x010fe20000000009 */
[----:B------:R-:W-:Y:S02]  /*07b0*/  IADD3 R19, PT, PT, R19, 0x20, RZ ;  /* 0x0000002013137810 */ /* 0x000fe40007ffe0ff */
[----:B------:R-:W-:Y:S01]  /*07c0*/  LEA R17, R6, R17, 0x5 ;  /* 0x0000001106117211 */ /* 0x000fe200078e28ff */
[----:B------:R-:W-:Y:S06]  /*07d0*/  @P0 BRA `(.L_x_1) ;  /* 0xfffffff800840947 */ /* 0x000fec000383ffff */
.L_x_0:
[----:B------:R-:W-:-:S04]  /*07e0*/  VIMNMX R3, PT, PT, R20, R21, !PT ;  /* 0x0000001514037248 */ /* 0x000fc80007fe0100 */
[----:B------:R-:W-:-:S13]  /*07f0*/  ISETP.GE.AND P0, PT, R3, R6, PT ;  /* 0x000000060300720c */ /* 0x000fda0003f06270 */
[----:B------:R-:W-:Y:S05]  /*0800*/  @P0 EXIT ;  /* 0x000000000000094d */ /* 0x000fea0003800000 */
[----:B------:R-:W0:Y:S01]  /*0810*/  LDC.64 R2, c[0x0][0x390] ;  /* 0x0000e400ff027b82 */ /* 0x000e220000000a00 */
[----:B------:R-:W-:-:S04]  /*0820*/  IMAD R21, R20, R6, R21 ;  /* 0x0000000614157224 */ /* 0x000fc800078e0215 */
[----:B0-----:R-:W-:-:S05]  /*0830*/  IMAD.WIDE R2, R21, 0x4, R2 ;  /* 0x0000000415027825 */ /* 0x001fca00078e0202 */
[----:B------:R-:W-:Y:S01]  /*0840*/  STG.E desc[UR8][R2.64], R25 ;  /* 0x0000001902007986 */ /* 0x000fe2000c101908 */
[----:B------:R-:W-:Y:S05]  /*0850*/  EXIT ;  /* 0x000000000000794d */ /* 0x000fea0003800000 */
.L_x_2:
[----:B------:R-:W-:-:S00]  /*0860*/  BRA `(.L_x_2) ;  /* 0xfffffffc00fc7947 */ /* 0x000fc0000383ffff */
[----:B------:R-:W-:-:S00]  /*0870*/  NOP ;  /* 0x0000000000007918 */ /* 0x000fc00000000000 */
        /* <DEDUP_REMOVED lines=8> */
.L_x_8:


//--------------------- .text._Z11naiveKernelPKfS0_Pfi --------------------------
	.section	.text._Z11naiveKernelPKfS0_Pfi,"ax",@progbits
	.align	128
        .global         _Z11naiveKernelPKfS0_Pfi
        .type           _Z11naiveKernelPKfS0_Pfi,@function
        .size           _Z11naiveKernelPKfS0_Pfi,(.L_x_9 - _Z11naiveKernelPKfS0_Pfi)
        .other          _Z11naiveKernelPKfS0_Pfi,@"STO_CUDA_ENTRY STV_DEFAULT"
_Z11naiveKernelPKfS0_Pfi:
.text._Z11naiveKernelPKfS0_Pfi:
[----:B------:R-:W-:Y:S01]  /*0000*/  LDC R1, c[0x0][0x37c] ;  /* 0x0000df00ff017b82 */ /* 0x000fe20000000800 */
[----:B------:R-:W0:Y:S07]  /*0010*/  S2R R0, SR_TID.Y ;  /* 0x0000000000007919 */ /* 0x000e2e0000002200 */
[----:B------:R-:W0:Y:S01]  /*0020*/  S2UR UR4, SR_CTAID.Y ;  /* 0x00000000000479c3 */ /* 0x000e220000002600 */
[----:B------:R-:W1:Y:S01]  /*0030*/  LDCU UR20, c[0x0][0x398] ;  /* 0x00007300ff1477ac */ /* 0x000e620008000800 */
[----:B------:R-:W2:Y:S06]  /*0040*/  S2R R3, SR_TID.X ;  /* 0x0000000000037919 */ /* 0x000eac0000002100 */
[----:B------:R-:W0:Y:S08]  /*0050*/  LDC R13, c[0x0][0x364] ;  /* 0x0000d900ff0d7b82 */ /* 0x000e300000000800 */
[----:B------:R-:W2:Y:S08]  /*0060*/  S2UR UR5, SR_CTAID.X ;  /* 0x00000000000579c3 */ /* 0x000eb00000002500 */
[----:B------:R-:W2:Y:S01]  /*0070*/  LDC R2, c[0x0][0x360] ;  /* 0x0000d800ff027b82 */ /* 0x000ea20000000800 */
[----:B0-----:R-:W-:-:S02]  /*0080*/  IMAD R13, R13, UR4, R0 ;  /* 0x000000040d0d7c24 */ /* 0x001fc4000f8e0200 */
[----:B--2---:R-:W-:-:S05]  /*0090*/  IMAD R0, R2, UR5, R3 ;  /* 0x0000000502007c24 */ /* 0x004fca000f8e0203 */
[----:B------:R-:W-:-:S04]  /*00a0*/  VIMNMX R2, PT, PT, R13, R0, !PT ;  /* 0x000000000d027248 */ /* 0x000fc80007fe0100 */
[----:B-1----:R-:W-:-:S13]  /*00b0*/  ISETP.GE.AND P0, PT, R2, UR20, PT ;  /* 0x0000001402007c0c */ /* 0x002fda000bf06270 */
[----:B------:R-:W-:Y:S05]  /*00c0*/  @P0 EXIT ;  /* 0x000000000000094d */ /* 0x000fea0003800000 */
[----:B------:R-:W-:Y:S01]  /*00d0*/  UISETP.GE.U32.AND UP0, UPT, UR20, 0x8, UPT ;  /* 0x000000081400788c */ /* 0x000fe2000bf06070 */
[----:B------:R-:W-:Y:S02]  /*00e0*/  HFMA2 R12, -RZ, RZ, 0, 0 ;  /* 0x00000000ff0c7431 */ /* 0x000fe400000001ff */
[----:B------:R-:W-:Y:S01]  /*00f0*/  IMAD R13, R13, UR20, RZ ;  /* 0x000000140d0d7c24 */ /* 0x000fe2000f8e02ff */
[----:B------:R-:W-:Y:S01]  /*0100*/  UMOV UR4, URZ ;  /* 0x000000ff00047c82 */ /* 0x000fe20008000000 */
[----:B------:R-:W0:Y:S04]  /*0110*/  LDCU.64 UR18, c[0x0][0x358] ;  /* 0x00006b00ff1277ac */ /* 0x000e280008000a00 */
[----:B------:R-:W-:Y:S05]  /*0120*/  BRA.U !UP0, `(.L_x_3) ;  /* 0x0000000508047547 */ /* 0x000fea000b800000 */
[----:B------:R-:W1:Y:S01]  /*0130*/  LDCU.128 UR24, c[0x0][0x380] ;  /* 0x00007000ff1877ac */ /* 0x000e620008000c00 */
[----:B------:R-:W-:Y:S02]  /*0140*/  MOV R12, RZ ;  /* 0x000000ff000c7202 */ /* 0x000fe40000000f00 */
[----:B------:R-:W-:Y:S01]  /*0150*/  MOV R14, R0 ;  /* 0x00000000000e7202 */ /* 0x000fe20000000f00 */
[----:B------:R-:W-:-:S04]  /*0160*/  ULOP3.LUT UR4, UR20, 0x7ffffff8, URZ, 0xc0, !UPT ;  /* 0x7ffffff814047892 */ /* 0x000fc8000f8ec0ff */
[----:B------:R-:W-:Y:S01]  /*0170*/  UIADD3 UR5, UPT, UPT, -UR4, URZ, URZ ;  /* 0x000000ff04057290 */ /* 0x000fe2000fffe1ff */
[----:B-1----:R-:W-:Y:S01]  /*0180*/  MOV R2, UR24 ;  /* 0x0000001800027c02 */ /* 0x002fe20008000f00 */
[----:B------:R-:W-:Y:S01]  /*0190*/  UIMAD.WIDE UR6, UR20, 0x8, UR26 ;  /* 0x00000008140678a5 */ /* 0x000fe2000f8e021a */
[----:B------:R-:W-:Y:S01]  /*01a0*/  MOV R3, UR25 ;  /* 0x0000001900037c02 */ /* 0x000fe20008000f00 */
[----:B------:R-:W-:Y:S02]  /*01b0*/  UIMAD.WIDE UR8, UR20, 0xc, UR26 ;  /* 0x0000000c140878a5 */ /* 0x000fe4000f8e021a */
[----:B------:R-:W-:Y:S01]  /*01c0*/  UIMAD.WIDE UR10, UR20, 0x10, UR26 ;  /* 0x00000010140a78a5 */ /* 0x000fe2000f8e021a */
[----:B------:R-:W-:Y:S01]  /*01d0*/  IMAD.WIDE.U32 R2, R13, 0x4, R2 ;  /* 0x000000040d027825 */ /* 0x000fe200078e0002 */
[----:B------:R-:W-:Y:S02]  /*01e0*/  UIMAD.WIDE UR12, UR20, 0x14, UR26 ;  /* 0x00000014140c78a5 */ /* 0x000fe4000f8e021a */
[----:B------:R-:W-:Y:S01]  /*01f0*/  UIMAD.WIDE UR14, UR20, 0x18, UR26 ;  /* 0x00000018140e78a5 */ /* 0x000fe2000f8e021a */
[----:B------:R-:W-:Y:S01]  /*0200*/  IADD3 R2, P0, PT, R2, 0x10, RZ ;  /* 0x0000001002027810 */ /* 0x000fe20007f1e0ff */
[----:B------:R-:W-:-:S03]  /*0210*/  UIMAD.WIDE UR16, UR20, 0x1c, UR26 ;  /* 0x0000001c141078a5 */ /* 0x000fc6000f8e021a */
[----:B------:R-:W-:-:S09]  /*0220*/  IADD3.X R3, PT, PT, RZ, R3, RZ, P0, !PT ;  /* 0x00000003ff037210 */ /* 0x000fd200007fe4ff */
.L_x_4:
[----:B------:R-:W-:Y:S01]  /*0230*/  UIMAD.WIDE UR22, UR20, 0x4, UR26 ;  /* 0x00000004141678a5 */ /* 0x000fe2000f8e021a */
[----:B------:R-:W-:Y:S02]  /*0240*/  IMAD.MOV.U32 R23, RZ, RZ, 0x4 ;  /* 0x00000004ff177424 */ /* 0x000fe400078e00ff */
[----:B------:R-:W-:Y:S01]  /*0250*/  HFMA2 R11, -RZ, RZ, 0, 2.384185791015625e-07 ;  /* 0x00000004ff0b7431 */ /* 0x000fe200000001ff */
[----:B------:R-:W-:Y:S01]  /*0260*/  MOV R25, 0x4 ;  /* 0x0000000400197802 */ /* 0x000fe20000000f00 */
[----:B0-----:R-:W2:Y:S01]  /*0270*/  LDG.E R21, desc[UR18][R2.64+-0x10] ;  /* 0xfffff01202157981 */ /* 0x001ea2000c1e1900 */
[C---:B------:R-:W-:Y:S01]  /*0280*/  IMAD.WIDE R22, R14.reuse, R23, UR26 ;  /* 0x0000001a0e167e25 */ /* 0x040fe2000f8e0217 */
[----:B------:R-:W-:Y:S02]  /*0290*/  MOV R8, UR22 ;  /* 0x0000001600087c02 */ /* 0x000fe40008000f00 */
[----:B------:R-:W-:Y:S01]  /*02a0*/  MOV R9, UR23 ;  /* 0x0000001700097c02 */ /* 0x000fe20008000f00 */
[----:B------:R-:W3:Y:S02]  /*02b0*/  LDG.E R19, desc[UR18][R2.64+-0xc] ;  /* 0xfffff41202137981 */ /* 0x000ee4000c1e1900 */
[----:B------:R-:W-:-:S02]  /*02c0*/  IMAD.WIDE R8, R14, 0x4, R8 ;  /* 0x000000040e087825 */ /* 0x000fc400078e0208 */
[----:B------:R-:W2:Y:S01]  /*02d0*/  LDG.E R22, desc[UR18][R22.64] ;  /* 0x0000001216167981 */ /* 0x000ea2000c1e1900 */
[----:B------:R-:W-:Y:S01]  /*02e0*/  MOV R5, 0x4 ;  /* 0x0000000400057802 */ /* 0x000fe20000000f00 */
[C---:B------:R-:W-:Y:S02]  /*02f0*/  IMAD.WIDE R24, R14.reuse, R25, UR6 ;  /* 0x000000060e187e25 */ /* 0x040fe4000f8e0219 */
[----:B------:R0:W3:Y:S02]  /*0300*/  LDG.E R20, desc[UR18][R8.64] ;  /* 0x0000001208147981 */ /* 0x0000e4000c1e1900 */
[----:B------:R-:W-:Y:S02]  /*0310*/  IMAD.WIDE R10, R14, R11, UR8 ;  /* 0x000000080e0a7e25 */ /* 0x000fe4000f8e020b */
[----:B------:R-:W4:Y:S04]  /*0320*/  LDG.E R18, desc[UR18][R24.64] ;  /* 0x0000001218127981 */ /* 0x000f28000c1e1900 */
[----:B------:R-:W4:Y:S01]  /*0330*/  LDG.E R17, desc[UR18][R2.64+-0x8] ;  /* 0xfffff81202117981 */ /* 0x000f22000c1e1900 */
[----:B0-----:R-:W-:-:S02]  /*0340*/  HFMA2 R9, -RZ, RZ, 0, 2.384185791015625e-07 ;  /* 0x00000004ff097431 */ /* 0x001fc400000001ff */
[----:B------:R-:W-:Y:S01]  /*0350*/  IMAD.MOV.U32 R7, RZ, RZ, 0x4 ;  /* 0x00000004ff077424 */ /* 0x000fe200078e00ff */
[----:B------:R0:W5:Y:S01]  /*0360*/  LDG.E R16, desc[UR18][R10.64] ;  /* 0x000000120a107981 */ /* 0x000162000c1e1900 */
[----:B------:R-:W-:-:S03]  /*0370*/  IMAD.WIDE R4, R14, R5, UR10 ;  /* 0x0000000a0e047e25 */ /* 0x000fc6000f8e0205 */
[----:B------:R-:W5:Y:S01]  /*0380*/  LDG.E R15, desc[UR18][R2.64+-0x4] ;  /* 0xfffffc12020f7981 */ /* 0x000f62000c1e1900 */
[C---:B------:R-:W-:Y:S01]  /*0390*/  IMAD.WIDE R6, R14.reuse, R7, UR12 ;  /* 0x0000000c0e067e25 */ /* 0x040fe2000f8e0207 */
[----:B------:R-:W-:Y:S02]  /*03a0*/  MOV R27, 0x4 ;  /* 0x00000004001b7802 */ /* 0x000fe40000000f00 */
[----:B------:R1:W5:Y:S01]  /*03b0*/  LDG.E R4, desc[UR18][R4.64] ;  /* 0x0000001204047981 */ /* 0x000362000c1e1900 */
[----:B------:R-:W-:-:S03]  /*03c0*/  IMAD.WIDE R8, R14, R9, UR14 ;  /* 0x0000000e0e087e25 */ /* 0x000fc6000f8e0209 */
[----:B------:R-:W5:Y:S01]  /*03d0*/  LDG.E R23, desc[UR18][R2.64] ;  /* 0x0000001202177981 */ /* 0x000f62000c1e1900 */
[----:B0-----:R-:W-:-:S03]  /*03e0*/  IMAD.WIDE R10, R14, R27, UR16 ;  /* 0x000000100e0a7e25 */ /* 0x001fc6000f8e021b */
[----:B------:R-:W5:Y:S04]  /*03f0*/  LDG.E R7, desc[UR18][R6.64] ;  /* 0x0000001206077981 */ /* 0x000f68000c1e1900 */
[----:B------:R-:W5:Y:S04]  /*0400*/  LDG.E R24, desc[UR18][R2.64+0x4] ;  /* 0x0000041202187981 */ /* 0x000f68000c1e1900 */
[----:B------:R-:W5:Y:S04]  /*0410*/  LDG.E R8, desc[UR18][R8.64] ;  /* 0x0000001208087981 */ /* 0x000f68000c1e1900 */
[----:B------:R-:W5:Y:S04]  /*0420*/  LDG.E R25, desc[UR18][R2.64+0x8] ;  /* 0x0000081202197981 */ /* 0x000f68000c1e1900 */
[----:B------:R-:W5:Y:S04]  /*0430*/  LDG.E R10, desc[UR18][R10.64] ;  /* 0x000000120a0a7981 */ /* 0x000f68000c1e1900 */
[----:B------:R0:W5:Y:S01]  /*0440*/  LDG.E R27, desc[UR18][R2.64+0xc] ;  /* 0x00000c12021b7981 */ /* 0x000162000c1e1900 */
[----:B------:R-:W-:-:S04]  /*0450*/  UIADD3 UR5, UPT, UPT, UR5, 0x8, URZ ;  /* 0x0000000805057890 */ /* 0x000fc8000fffe0ff */
[----:B------:R-:W-:Y:S01]  /*0460*/  UISETP.NE.AND UP0, UPT, UR5, URZ, UPT ;  /* 0x000000ff0500728c */ /* 0x000fe2000bf05270 */
[----:B-1----:R-:W-:Y:S02]  /*0470*/  MOV R5, UR20 ;  /* 0x0000001400057c02 */ /* 0x002fe40008000f00 */
[----:B0-----:R-:W-:Y:S02]  /*0480*/  IADD3 R2, P0, PT, R2, 0x20, RZ ;  /* 0x0000002002027810 */ /* 0x001fe40007f1e0ff */
[----:B------:R-:W-:Y:S02]  /*0490*/  LEA R14, R5, R14, 0x3 ;  /* 0x0000000e050e7211 */ /* 0x000fe400078e18ff */
[----:B------:R-:W-:Y:S01]  /*04a0*/  IADD3.X R3, PT, PT, RZ, R3, RZ, P0, !PT ;  /* 0x00000003ff037210 */ /* 0x000fe200007fe4ff */
[----:B--2---:R-:W-:-:S04]  /*04b0*/  FFMA R22, R21, R22, R12 ;  /* 0x0000001615167223 */ /* 0x004fc8000000000c */
[----:B---3--:R-:W-:-:S04]  /*04c0*/  FFMA R20, R19, R20, R22 ;  /* 0x0000001413147223 */ /* 0x008fc80000000016 */
[----:B----4-:R-:W-:-:S04]  /*04d0*/  FFMA R18, R17, R18, R20 ;  /* 0x0000001211127223 */ /* 0x010fc80000000014 */
[----:B-----5:R-:W-:-:S04]  /*04e0*/  FFMA R16, R15, R16, R18 ;  /* 0x000000100f107223 */ /* 0x020fc80000000012 */
[----:B------:R-:W-:-:S04]  /*04f0*/  FFMA R23, R23, R4, R16 ;  /* 0x0000000417177223 */ /* 0x000fc80000000010 */
[----:B------:R-:W-:-:S04]  /*0500*/  FFMA R24, R24, R7, R23 ;  /* 0x0000000718187223 */ /* 0x000fc80000000017 */
[----:B------:R-:W-:-:S04]  /*0510*/  FFMA R8, R25, R8, R24 ;  /* 0x0000000819087223 */ /* 0x000fc80000000018 */
[----:B------:R-:W-:Y:S01]  /*0520*/  FFMA R12, R27, R10, R8 ;  /* 0x0000000a1b0c7223 */ /* 0x000fe20000000008 */
[----:B------:R-:W-:Y:S06]  /*0530*/  BRA.U UP0, `(.L_x_4) ;  /* 0xfffffffd003c7547 */ /* 0x000fec000b83ffff */
.L_x_3:
[----:B------:R-:W-:-:S04]  /*0540*/  ULOP3.LUT UR6, UR20, 0x7, URZ, 0xc0, !UPT ;  /* 0x0000000714067892 */ /* 0x000fc8000f8ec0ff */
[----:B------:R-:W-:-:S09]  /*0550*/  UISETP.NE.AND UP0, UPT, UR6, URZ, UPT ;  /* 0x000000ff0600728c */ /* 0x000fd2000bf05270 */
[----:B------:R-:W-:Y:S05]  /*0560*/  BRA.U !UP0, `(.L_x_5) ;  /* 0x0000000508387547 */ /* 0x000fea000b800000 */
[----:B------:R-:W-:Y:S02]  /*0570*/  UISETP.GE.U32.AND UP0, UPT, UR6, 0x4, UPT ;  /* 0x000000040600788c */ /* 0x000fe4000bf06070 */
[----:B------:R-:W-:-:S04]  /*0580*/  ULOP3.LUT UR5, UR20, 0x3, URZ, 0xc0, !UPT ;  /* 0x0000000314057892 */ /* 0x000fc8000f8ec0ff */
[----:B------:R-:W-:-:S03]  /*0590*/  UISETP.NE.AND UP1, UPT, UR5, URZ, UPT ;  /* 0x000000ff0500728c */ /* 0x000fc6000bf25270 */
[----:B------:R-:W-:Y:S08]  /*05a0*/  BRA.U !UP0, `(.L_x_6) ;  /* 0x00000001087c7547 */ /* 0x000ff0000b800000 */
[----:B------:R-:W1:Y:S01]  /*05b0*/  LDC.64 R6, c[0x0][0x388] ;  /* 0x0000e200ff067b82 */ /* 0x000e620000000a00 */
[----:B------:R-:W2:Y:S01]  /*05c0*/  LDCU.64 UR6, c[0x0][0x380] ;  /* 0x00007000ff0677ac */ /* 0x000ea20008000a00 */
[----:B------:R-:W-:Y:S01]  /*05d0*/  IMAD.U32 R9, RZ, RZ, UR4 ;  /* 0x00000004ff097e24 */ /* 0x000fe2000f8e00ff */
[C---:B------:R-:W-:Y:S02]  /*05e0*/  IADD3 R3, PT, PT, R13.reuse, UR4, RZ ;  /* 0x000000040d037c10 */ /* 0x040fe4000fffe0ff */
[----:B------:R-:W-:Y:S01]  /*05f0*/  IADD3 R10, P0, PT, R13, UR4, RZ ;  /* 0x000000040d0a7c10 */ /* 0x000fe2000ff1e0ff */
[----:B------:R-:W-:Y:S01]  /*0600*/  IMAD R9, R9, UR20, R0 ;  /* 0x0000001409097c24 */ /* 0x000fe2000f8e0200 */
[----:B------:R-:W-:Y:S01]  /*0610*/  MOV R11, UR20 ;  /* 0x00000014000b7c02 */ /* 0x000fe20008000f00 */
[----:B------:R-:W3:Y:S01]  /*0620*/  LDC.64 R4, c[0x0][0x380] ;  /* 0x0000e000ff047b82 */ /* 0x000ee20000000a00 */
[----:B------:R-:W-:Y:S01]  /*0630*/  MOV R15, UR20 ;  /* 0x00000014000f7c02 */ /* 0x000fe20008000f00 */
[----:B-1----:R-:W-:Y:S01]  /*0640*/  IMAD.WIDE R6, R9, 0x4, R6 ;  /* 0x0000000409067825 */ /* 0x002fe200078e0206 */
[----:B------:R-:W-:-:S05]  /*0650*/  MOV R9, UR20 ;  /* 0x0000001400097c02 */ /* 0x000fca0008000f00 */
[----:B------:R-:W-:Y:S02]  /*0660*/  IMAD.WIDE R8, R9, 0x4, R6 ;  /* 0x0000000409087825 */ /* 0x000fe400078e0206 */
[----:B0-----:R-:W4:Y:S02]  /*0670*/  LDG.E R6, desc[UR18][R6.64] ;  /* 0x0000001206067981 */ /* 0x001f24000c1e1900 */
[----:B---3--:R-:W-:Y:S01]  /*0680*/  IMAD.WIDE.U32 R4, R3, 0x4, R4 ;  /* 0x0000000403047825 */ /* 0x008fe200078e0004 */
[----:B------:R-:W-:Y:S01]  /*0690*/  IADD3.X R3, PT, PT, RZ, RZ, RZ, P0, !PT ;  /* 0x000000ffff037210 */ /* 0x000fe200007fe4ff */
[----:B------:R-:W3:Y:S01]  /*06a0*/  LDG.E R17, desc[UR18][R8.64] ;  /* 0x0000001208117981 */ /* 0x000ee2000c1e1900 */
[----:B--2---:R-:W-:-:S03]  /*06b0*/  LEA R2, P0, R10, UR6, 0x2 ;  /* 0x000000060a027c11 */ /* 0x004fc6000f8010ff */
[----:B------:R-:W4:Y:S01]  /*06c0*/  LDG.E R5, desc[UR18][R4.64] ;  /* 0x0000001204057981 */ /* 0x000f22000c1e1900 */
[----:B------:R-:W-:Y:S01]  /*06d0*/  LEA.HI.X R3, R10, UR7, R3, 0x2, P0 ;  /* 0x000000070a037c11 */ /* 0x000fe200080f1403 */
[----:B------:R-:W-:-:S04]  /*06e0*/  IMAD.WIDE R10, R11, 0x4, R8 ;  /* 0x000000040b0a7825 */ /* 0x000fc800078e0208 */
[----:B------:R-:W3:Y:S01]  /*06f0*/  LDG.E R16, desc[UR18][R2.64+0x4] ;  /* 0x0000041202107981 */ /* 0x000ee2000c1e1900 */
[----:B------:R-:W-:-:S03]  /*0700*/  IMAD.WIDE R14, R15, 0x4, R10 ;  /* 0x000000040f0e7825 */ /* 0x000fc600078e020a */
[----:B------:R-:W2:Y:S04]  /*0710*/  LDG.E R19, desc[UR18][R10.64] ;  /* 0x000000120a137981 */ /* 0x000ea8000c1e1900 */
[----:B------:R-:W2:Y:S04]  /*0720*/  LDG.E R18, desc[UR18][R2.64+0x8] ;  /* 0x0000081202127981 */ /* 0x000ea8000c1e1900 */
[----:B------:R-:W5:Y:S04]  /*0730*/  LDG.E R20, desc[UR18][R2.64+0xc] ;  /* 0x00000c1202147981 */ /* 0x000f68000c1e1900 */
[----:B------:R-:W5:Y:S01]  /*0740*/  LDG.E R14, desc[UR18][R14.64] ;  /* 0x000000120e0e7981 */ /* 0x000f62000c1e1900 */
[----:B------:R-:W-:Y:S01]  /*0750*/  UIADD3 UR4, UPT, UPT, UR4, 0x4, URZ ;  /* 0x0000000404047890 */ /* 0x000fe2000fffe0ff */
[----:B----4-:R-:W-:-:S04]  /*0760*/  FFMA R5, R5, R6, R12 ;  /* 0x0000000605057223 */ /* 0x010fc8000000000c */
[----:B---3--:R-:W-:-:S04]  /*0770*/  FFMA R5, R16, R17, R5 ;  /* 0x0000001110057223 */ /* 0x008fc80000000005 */
[----:B--2---:R-:W-:-:S04]  /*0780*/  FFMA R5, R18, R19, R5 ;  /* 0x0000001312057223 */ /* 0x004fc80000000005 */
[----:B-----5:R-:W-:-:S07]  /*0790*/  FFMA R12, R20, R14, R5 ;  /* 0x0000000e140c7223 */ /* 0x020fce0000000005 */
.L_x_6:
[----:B------:R-:W-:Y:S05]  /*07a0*/  BRA.U !UP1, `(.L_x_5) ;  /* 0x0000000109a87547 */ /* 0x000fea000b800000 */
[----:B------:R-:W-:Y:S01]  /*07b0*/  UISETP.NE.AND UP0, UPT, UR5, 0x1, UPT ;  /* 0x000000010500788c */ /* 0x000fe2000bf05270 */
[----:B------:R-:W-:Y:S01]  /*07c0*/  MOV R7, UR4 ;  /* 0x0000000400077c02 */ /* 0x000fe20008000f00 */
[----:B------:R-:W-:Y:S02]  /*07d0*/  ULOP3.LUT UR5, UR20, 0x1, URZ, 0xc0, !UPT ;  /* 0x0000000114057892 */ /* 0x000fe4000f8ec0ff */
[----:B------:R-:W-:Y:S02]  /*07e0*/  MOV R15, UR20 ;  /* 0x00000014000f7c02 */ /* 0x000fe40008000f00 */
[----:B------:R-:W-:Y:S01]  /*07f0*/  UISETP.NE.U32.AND UP1, UPT, UR5, 0x1, UPT ;  /* 0x000000010500788c */ /* 0x000fe2000bf25070 */
[----:B------:R-:W-:-:S04]  /*0800*/  PLOP3.LUT P1, PT, PT, PT, UP0, 0x80, 0x8 ;  /* 0x000000000008781c */ /* 0x000fc80003f2f008 */
[----:B------:R-:W1:Y:S01]  /*0810*/  @UP0 LDCU.128 UR8, c[0x0][0x380] ;  /* 0x00007000ff0807ac */ /* 0x000e620008000c00 */
[----:B------:R-:W-:Y:S01]  /*0820*/  PLOP3.LUT P0, PT, PT, PT, UP1, 0x80, 0x8 ;  /* 0x000000000008781c */ /* 0x000fe20003f0f018 */
[----:B------:R-:W2:Y:S04]  /*0830*/  @UP0 LDCU.64 UR6, c[0x0][0x380] ;  /* 0x00007000ff0607ac */ /* 0x000ea80008000a00 */
[----:B------:R-:W3:Y:S03]  /*0840*/  @!UP1 LDCU.128 UR12, c[0x0][0x380] ;  /* 0x00007000ff0c97ac */ /* 0x000ee60008000c00 */
[C---:B------:R-:W-:Y:S02]  /*0850*/  @P1 IADD3 R3, PT, PT, R13.reuse, UR4, RZ ;  /* 0x000000040d031c10 */ /* 0x040fe4000fffe0ff */
[----:B------:R-:W-:Y:S01]  /*0860*/  @P1 IADD3 R6, P2, PT, R13, UR4, RZ ;  /* 0x000000040d061c10 */ /* 0x000fe2000ff5e0ff */
[----:B------:R-:W-:Y:S01]  /*0870*/  @UP0 UIADD3 UR4, UPT, UPT, UR4, 0x2, URZ ;  /* 0x0000000204040890 */ /* 0x000fe2000fffe0ff */
[----:B-1----:R-:W-:Y:S01]  /*0880*/  MOV R11, UR9 ;  /* 0x00000009000b7c02 */ /* 0x002fe20008000f00 */
[----:B------:R-:W-:Y:S01]  /*0890*/  IMAD.U32 R10, RZ, RZ, UR8 ;  /* 0x00000008ff0a7e24 */ /* 0x000fe2000f8e00ff */
[----:B------:R-:W-:-:S02]  /*08a0*/  MOV R4, UR10 ;  /* 0x0000000a00047c02 */ /* 0x000fc40008000f00 */
[----:B------:R-:W-:Y:S01]  /*08b0*/  MOV R5, UR11 ;  /* 0x0000000b00057c02 */ /* 0x000fe20008000f00 */
[----:B------:R-:W-:-:S04]  /*08c0*/  @P1 IMAD.WIDE.U32 R10, R3, 0x4, R10 ;  /* 0x00000004030a1825 */ /* 0x000fc800078e000a */
[----:B------:R-:W-:Y:S01]  /*08d0*/  @P1 IMAD R3, R7, UR20, R0 ;  /* 0x0000001407031c24 */ /* 0x000fe2000f8e0200 */
[----:B------:R-:W-:Y:S01]  /*08e0*/  @P1 IADD3.X R7, PT, PT, RZ, RZ, RZ, P2, !PT ;  /* 0x000000ffff071210 */ /* 0x000fe200017fe4ff */
[----:B------:R-:W-:Y:S01]  /*08f0*/  IMAD.U32 R19, RZ, RZ, UR4 ;  /* 0x00000004ff137e24 */ /* 0x000fe2000f8e00ff */
[C---:B--2---:R-:W-:Y:S01]  /*0900*/  @P1 LEA R2, P2, R6.reuse, UR6, 0x2 ;  /* 0x0000000606021c11 */ /* 0x044fe2000f8410ff */
[----:B------:R-:W-:Y:S01]  /*0910*/  @P1 IMAD.WIDE R4, R3, 0x4, R4 ;  /* 0x0000000403041825 */ /* 0x000fe200078e0204 */
[----:B------:R-:W-:Y:S01]  /*0920*/  @!P0 IADD3 R17, PT, PT, R13, UR4, RZ ;  /* 0x000000040d118c10 */ /* 0x000fe2000fffe0ff */
[----:B0-----:R-:W2:Y:S01]  /*0930*/  @P1 LDG.E R11, desc[UR18][R10.64] ;  /* 0x000000120a0b1981 */ /* 0x001ea2000c1e1900 */
[----:B------:R-:W-:Y:S01]  /*0940*/  @P1 LEA.HI.X R3, R6, UR7, R7, 0x2, P2 ;  /* 0x0000000706031c11 */ /* 0x000fe200090f1407 */
[----:B------:R-:W-:Y:S01]  /*0950*/  @!P0 IMAD R19, R19, UR20, R0 ;  /* 0x0000001413138c24 */ /* 0x000fe2000f8e0200 */
[----:B---3--:R-:W-:Y:S01]  /*0960*/  MOV R6, UR12 ;  /* 0x0000000c00067c02 */ /* 0x008fe20008000f00 */
[----:B------:R-:W-:Y:S01]  /*0970*/  @P1 IMAD.WIDE R14, R15, 0x4, R4 ;  /* 0x000000040f0e1825 */ /* 0x000fe200078e0204 */
[----:B------:R-:W-:Y:S01]  /*0980*/  MOV R7, UR13 ;  /* 0x0000000d00077c02 */ /* 0x000fe20008000f00 */
[----:B------:R-:W2:Y:S01]  /*0990*/  @P1 LDG.E R4, desc[UR18][R4.64] ;  /* 0x0000001204041981 */ /* 0x000ea2000c1e1900 */
[----:B------:R-:W-:-:S02]  /*09a0*/  MOV R8, UR14 ;  /* 0x0000000e00087c02 */ /* 0x000fc40008000f00 */
[----:B------:R-:W-:Y:S01]  /*09b0*/  MOV R9, UR15 ;  /* 0x0000000f00097c02 */ /* 0x000fe20008000f00 */
[----:B------:R-:W-:Y:S01]  /*09c0*/  @!P0 IMAD.WIDE.U32 R6, R17, 0x4, R6 ;  /* 0x0000000411068825 */ /* 0x000fe200078e0006 */
[----:B------:R-:W3:Y:S03]  /*09d0*/  @P1 LDG.E R14, desc[UR18][R14.64] ;  /* 0x000000120e0e1981 */ /* 0x000ee6000c1e1900 */
[----:B------:R-:W-:Y:S01]  /*09e0*/  @!P0 IMAD.WIDE R8, R19, 0x4, R8 ;  /* 0x0000000413088825 */ /* 0x000fe200078e0208 */
[----:B------:R-:W3:Y:S04]  /*09f0*/  @P1 LDG.E R2, desc[UR18][R2.64+0x4] ;  /* 0x0000041202021981 */ /* 0x000ee8000c1e1900 */
[----:B------:R-:W4:Y:S04]  /*0a00*/  @!P0 LDG.E R7, desc[UR18][R6.64] ;  /* 0x0000001206078981 */ /* 0x000f28000c1e1900 */
[----:B------:R-:W4:Y:S01]  /*0a10*/  @!P0 LDG.E R8, desc[UR18][R8.64] ;  /* 0x0000001208088981 */ /* 0x000f22000c1e1900 */
[----:B--2---:R-:W-:-:S04]  /*0a20*/  @P1 FFMA R11, R11, R4, R12 ;  /* 0x000000040b0b1223 */ /* 0x004fc8000000000c */
[----:B---3--:R-:W-:-:S04]  /*0a30*/  @P1 FFMA R12, R2, R14, R11 ;  /* 0x0000000e020c1223 */ /* 0x008fc8000000000b */
[----:B----4-:R-:W-:-:S07]  /*0a40*/  @!P0 FFMA R12, R7, R8, R12 ;  /* 0x00000008070c8223 */ /* 0x010fce000000000c */
.L_x_5:
[----:B------:R-:W1:Y:S01]  /*0a50*/  LDC.64 R2, c[0x0][0x390] ;  /* 0x0000e400ff027b82 */ /* 0x000e620000000a00 */
[----:B------:R-:W-:-:S05]  /*0a60*/  IADD3 R13, PT, PT, R0, R13, RZ ;  /* 0x0000000d000d7210 */ /* 0x000fca0007ffe0ff */
[----:B-1----:R-:W-:-:S05]  /*0a70*/  IMAD.WIDE R2, R13, 0x4, R2 ;  /* 0x000000040d027825 */ /* 0x002fca00078e0202 */
[----:B0-----:R-:W-:Y:S01]  /*0a80*/  STG.E desc[UR18][R2.64], R12 ;  /* 0x0000000c02007986 */ /* 0x001fe2000c101912 */
[----:B------:R-:W-:Y:S05]  /*0a90*/  EXIT ;  /* 0x000000000000794d */ /* 0x000fea0003800000 */
.L_x_7:
        /* <DEDUP_REMOVED lines=14> */
.L_x_9:


//--------------------- .nv.shared._Z11tiledKernelPKfS0_Pfi --------------------------
	.section	.nv.shared._Z11tiledKernelPKfS0_Pfi,"aw",@nobits
	.sectionflags	@""
	.align	4
.nv.shared._Z11tiledKernelPKfS0_Pfi:
	.zero		9216


//--------------------- .nv.shared.reserved.0     --------------------------
	.section	.nv.shared.reserved.0,"aw",@nobits
	.weak		__nv_reservedSMEM_offset_0_alias
	.size		__nv_reservedSMEM_offset_0_alias, 0, 64
	.other		__nv_reservedSMEM_offset_0_alias,@"STO_CUDA_RESERVED_SHARED STV_DEFAULT"
__nv_reservedSMEM_offset_0_alias:
	.zero		0
	.zero		64


//--------------------- .nv.constant0._Z11tiledKernelPKfS0_Pfi --------------------------
	.section	.nv.constant0._Z11tiledKernelPKfS0_Pfi,"a",@progbits
	.sectionflags	@""
	.align	4
.nv.constant0._Z11tiledKernelPKfS0_Pfi:
	.zero		924


//--------------------- .nv.constant0._Z11naiveKernelPKfS0_Pfi --------------------------
	.section	.nv.constant0._Z11naiveKernelPKfS0_Pfi,"a",@progbits
	.sectionflags	@""
	.align	4
.nv.constant0._Z11naiveKernelPKfS0_Pfi:
	.zero		924


//--------------------- SYMBOLS --------------------------

	.type		.nv.reservedSmem.offset0,@object
	.size		.nv.reservedSmem.offset0,0x4
	.type		.nv.reservedSmem.cap,@object
	.size		.nv.reservedSmem.cap,0x4
